//
// Generated by NVIDIA NVVM Compiler
//
// Compiler Build ID: CL-36424714
// Cuda compilation tools, release 13.0, V13.0.88
// Based on NVVM 20.0.0
//

.version 9.0
.target sm_100
.address_size 64

	// .globl	_Z13conv1d_kernel8WORDVECS5KERNS7OUTPUTS
.extern .func  (.param .b32 func_retval0) vprintf
(
	.param .b64 vprintf_param_0,
	.param .b64 vprintf_param_1
)
;
.extern .func __assertfail
(
	.param .b64 __assertfail_param_0,
	.param .b64 __assertfail_param_1,
	.param .b32 __assertfail_param_2,
	.param .b64 __assertfail_param_3,
	.param .b64 __assertfail_param_4
)
;
.global .align 1 .b8 __unnamed_1[45] = {118, 111, 105, 100, 32, 99, 111, 110, 118, 49, 100, 95, 107, 101, 114, 110, 101, 108, 40, 87, 79, 82, 68, 86, 69, 67, 83, 44, 32, 75, 69, 82, 78, 83, 44, 32, 79, 85, 84, 80, 85, 84, 83, 41};
.global .align 1 .b8 $str[28] = {82, 101, 112, 111, 114, 116, 105, 110, 103, 32, 116, 73, 100, 120, 61, 37, 100, 44, 32, 98, 73, 100, 120, 61, 37, 100, 10};
.global .align 1 .b8 $str$1[18] = {98, 108, 111, 99, 107, 68, 105, 109, 46, 120, 32, 61, 61, 32, 100, 105, 109};
.global .align 1 .b8 $str$2[27] = {47, 116, 109, 112, 47, 115, 97, 115, 115, 95, 99, 117, 95, 117, 116, 117, 100, 97, 52, 50, 52, 47, 107, 46, 99, 117};
.extern .shared .align 16 .b8 s[];

.visible .entry _Z13conv1d_kernel8WORDVECS5KERNS7OUTPUTS(
	.param .align 8 .b8 _Z13conv1d_kernel8WORDVECS5KERNS7OUTPUTS_param_0[32],
	.param .align 8 .b8 _Z13conv1d_kernel8WORDVECS5KERNS7OUTPUTS_param_1[24],
	.param .align 8 .b8 _Z13conv1d_kernel8WORDVECS5KERNS7OUTPUTS_param_2[32]
)
{
	.local .align 8 .b8 	__local_depot0[8];
	.reg .b64 	%SP;
	.reg .b64 	%SPL;
	.reg .pred 	%p<9>;
	.reg .b16 	%rs<5>;
	.reg .b32 	%r<49>;
	.reg .b32 	%f<11>;
	.reg .b64 	%rd<66>;

	mov.u64 	%SPL, __local_depot0;
	cvta.local.u64 	%SP, %SPL;
	ld.param.u32 	%r21, [_Z13conv1d_kernel8WORDVECS5KERNS7OUTPUTS_param_1+16];
	ld.param.u64 	%rd22, [_Z13conv1d_kernel8WORDVECS5KERNS7OUTPUTS_param_1];
	ld.param.u32 	%r1, [_Z13conv1d_kernel8WORDVECS5KERNS7OUTPUTS_param_0+8];
	ld.param.u64 	%rd23, [_Z13conv1d_kernel8WORDVECS5KERNS7OUTPUTS_param_2+16];
	ld.param.u64 	%rd24, [_Z13conv1d_kernel8WORDVECS5KERNS7OUTPUTS_param_2];
	ld.param.u64 	%rd25, [_Z13conv1d_kernel8WORDVECS5KERNS7OUTPUTS_param_0+16];
	ld.param.u64 	%rd26, [_Z13conv1d_kernel8WORDVECS5KERNS7OUTPUTS_param_0];
	ld.param.v2.u32 	{%r19, %r20}, [_Z13conv1d_kernel8WORDVECS5KERNS7OUTPUTS_param_1+8];
	add.u64 	%rd27, %SP, 0;
	add.u64 	%rd28, %SPL, 0;
	cvta.to.global.u64 	%rd61, %rd26;
	cvta.to.global.u64 	%rd2, %rd25;
	cvta.to.global.u64 	%rd64, %rd24;
	cvta.to.global.u64 	%rd5, %rd23;
	mov.u32 	%r3, %tid.x;
	mov.u32 	%r4, %ctaid.x;
	bar.sync 	0;
	st.local.v2.u32 	[%rd28], {%r3, %r4};
	mov.u64 	%rd29, $str;
	cvta.global.u64 	%rd30, %rd29;
	{ // callseq 0, 0
	.param .b64 param0;
	st.param.b64 	[param0], %rd30;
	.param .b64 param1;
	st.param.b64 	[param1], %rd27;
	.param .b32 retval0;
	call.uni (retval0), 
	vprintf, 
	(
	param0, 
	param1
	);
	ld.param.b32 	%r27, [retval0];
	} // callseq 0
	bar.sync 	0;
	mov.u32 	%r29, %ntid.x;
	setp.eq.s32 	%p1, %r29, %r1;
	@%p1 bra 	$L__BB0_2;
	mov.u64 	%rd31, $str$1;
	cvta.global.u64 	%rd32, %rd31;
	mov.u64 	%rd33, $str$2;
	cvta.global.u64 	%rd34, %rd33;
	mov.u64 	%rd35, __unnamed_1;
	cvta.global.u64 	%rd36, %rd35;
	{ // callseq 1, 0
	.param .b64 param0;
	st.param.b64 	[param0], %rd32;
	.param .b64 param1;
	st.param.b64 	[param1], %rd34;
	.param .b32 param2;
	st.param.b32 	[param2], 162;
	.param .b64 param3;
	st.param.b64 	[param3], %rd36;
	.param .b64 param4;
	st.param.b64 	[param4], 1;
	call.uni 
	__assertfail, 
	(
	param0, 
	param1, 
	param2, 
	param3, 
	param4
	);
	} // callseq 1
$L__BB0_2:
	setp.ne.s32 	%p2, %r4, 0;
	@%p2 bra 	$L__BB0_4;
	ld.global.u64 	%rd63, [%rd2];
	ld.global.u64 	%rd62, [%rd5];
	bra.uni 	$L__BB0_5;
$L__BB0_4:
	mul.wide.u32 	%rd37, %r4, 8;
	add.s64 	%rd38, %rd2, %rd37;
	ld.global.u64 	%rd39, [%rd38];
	add.s32 	%r30, %r4, -1;
	mul.wide.u32 	%rd40, %r30, 8;
	add.s64 	%rd41, %rd2, %rd40;
	ld.global.u64 	%rd42, [%rd41];
	sub.s64 	%rd63, %rd39, %rd42;
	add.s64 	%rd43, %rd5, %rd37;
	ld.global.u64 	%rd44, [%rd43];
	add.s64 	%rd45, %rd5, %rd40;
	ld.global.u64 	%rd46, [%rd45];
	sub.s64 	%rd62, %rd44, %rd46;
	cvt.s64.s32 	%rd47, %r1;
	mul.lo.s64 	%rd48, %rd42, %rd47;
	shl.b64 	%rd49, %rd48, 2;
	add.s64 	%rd61, %rd61, %rd49;
	cvt.s64.s32 	%rd50, %r19;
	mul.lo.s64 	%rd51, %rd46, %rd50;
	shl.b64 	%rd52, %rd51, 2;
	add.s64 	%rd64, %rd64, %rd52;
$L__BB0_5:
	bar.sync 	0;
	setp.lt.s64 	%p3, %rd62, 1;
	@%p3 bra 	$L__BB0_15;
	shl.b32 	%r31, %r3, 2;
	mov.u32 	%r32, s;
	add.s32 	%r5, %r32, %r31;
	add.s64 	%rd16, %rd63, -1;
	cvta.to.global.u64 	%rd17, %rd22;
	mov.b64 	%rd65, 0;
$L__BB0_7:
	setp.lt.s32 	%p4, %r19, 1;
	@%p4 bra 	$L__BB0_14;
	cvt.u32.u64 	%r34, %rd65;
	sub.s32 	%r35, %r34, %r20;
	max.s32 	%r7, %r35, -1;
	add.s32 	%r36, %r7, 1;
	cvt.s64.s32 	%rd19, %r36;
	min.s64 	%rd20, %rd16, %rd65;
	mul.lo.s32 	%r8, %r19, %r34;
	mad.lo.s32 	%r37, %r1, %r7, %r1;
	add.s32 	%r9, %r3, %r37;
	mov.b32 	%r45, 0;
$L__BB0_9:
	setp.lt.s64 	%p5, %rd20, %rd19;
	mov.b32 	%r38, 0;
	st.shared.u32 	[%r5], %r38;
	mov.f32 	%f10, 0f00000000;
	@%p5 bra 	$L__BB0_13;
	mad.lo.s32 	%r39, %r20, %r45, %r20;
	cvt.u32.u64 	%r40, %rd65;
	sub.s32 	%r41, %r7, %r40;
	add.s32 	%r42, %r41, %r39;
	mad.lo.s32 	%r46, %r21, %r42, %r3;
	mov.f32 	%f10, 0f00000000;
	mov.u32 	%r47, %r9;
	mov.u32 	%r48, %r7;
$L__BB0_11:
	mul.wide.s32 	%rd54, %r47, 4;
	add.s64 	%rd55, %rd61, %rd54;
	ld.global.f32 	%f6, [%rd55];
	mul.wide.s32 	%rd56, %r46, 4;
	add.s64 	%rd57, %rd17, %rd56;
	ld.global.f32 	%f7, [%rd57];
	fma.rn.f32 	%f10, %f6, %f7, %f10;
	add.s32 	%r43, %r48, 2;
	cvt.s64.s32 	%rd58, %r43;
	setp.ge.s64 	%p6, %rd20, %rd58;
	add.s32 	%r48, %r48, 1;
	add.s32 	%r47, %r47, %r1;
	add.s32 	%r46, %r46, %r21;
	@%p6 bra 	$L__BB0_11;
	st.shared.f32 	[%r5], %f10;
$L__BB0_13:
	add.s32 	%r44, %r45, %r8;
	mul.wide.u32 	%rd59, %r44, 4;
	add.s64 	%rd60, %rd64, %rd59;
	atom.global.add.f32 	%f8, [%rd60], %f10;
	bar.sync 	0;
	add.s32 	%r45, %r45, 1;
	setp.ne.s32 	%p7, %r45, %r19;
	@%p7 bra 	$L__BB0_9;
$L__BB0_14:
	add.s64 	%rd65, %rd65, 1;
	setp.gt.s64 	%p8, %rd62, %rd65;
	@%p8 bra 	$L__BB0_7;
$L__BB0_15:
	bar.sync 	0;
	ret;

}


// ===== COMPILED SASS (sm_100) =====

	.target	sm_100

	.elftype	@"ET_EXEC"


//--------------------- .note.nv.tkinfo           --------------------------
	.section	.note.nv.tkinfo,"",@"SHT_NOTE"
	.sectionflags	@"SHF_NOTE_NV_TKINFO"
	.tkinfo
        /*0018*/ 	.word	0x00000002
        /*0030*/ 	.string	""
        /*0030*/ 	.string	"ptxas"
        /*0030*/ 	.string	"Cuda compilation tools, release 13.0, V13.0.88"
        /*0030*/ 	.string	"Build cuda_13.0.r13.0/compiler.36424714_0"
        /*0030*/ 	.string	"-arch sm_100 -m 64 "



//--------------------- .note.nv.cuinfo           --------------------------
	.section	.note.nv.cuinfo,"",@"SHT_NOTE"
	.sectionflags	@"SHF_NOTE_NV_CUINFO"
        /*0018*/ 	.short	0x0002
        /*001a*/ 	.short	0x0064
        /*001c*/ 	.short	0x0082
	.zero		2


//--------------------- .nv.info                  --------------------------
	.section	.nv.info,"",@"SHT_CUDA_INFO"
	.align	4


	//----- nvinfo : EIATTR_REGCOUNT
	.align		4
        /*0000*/ 	.byte	0x04, 0x2f
        /*0002*/ 	.short	(.L_5 - .L_4)
	.align		4
.L_4:
        /*0004*/ 	.word	index@(_Z13conv1d_kernel8WORDVECS5KERNS7OUTPUTS)
        /*0008*/ 	.word	0x0000001e


	//----- nvinfo : EIATTR_FRAME_SIZE
	.align		4
.L_5:
        /*000c*/ 	.byte	0x04, 0x11
        /*000e*/ 	.short	(.L_7 - .L_6)
	.align		4
.L_6:
        /*0010*/ 	.word	index@(_Z13conv1d_kernel8WORDVECS5KERNS7OUTPUTS)
        /*0014*/ 	.word	0x00000008


	//----- nvinfo : EIATTR_MIN_STACK_SIZE
	.align		4
.L_7:
        /*0018*/ 	.byte	0x04, 0x12
        /*001a*/ 	.short	(.L_9 - .L_8)
	.align		4
.L_8:
        /*001c*/ 	.word	index@(_Z13conv1d_kernel8WORDVECS5KERNS7OUTPUTS)
        /*0020*/ 	.word	0x00000008
.L_9:


//--------------------- .nv.compat                --------------------------
	.section	.nv.compat,"",@"SHT_CUDA_COMPAT_INFO"
	.align	4
        /*0000*/ 	.byte	0x02, 0x09, 0x00, 0x00, 0x02, 0x02, 0x01, 0x00, 0x02, 0x05, 0x05, 0x00, 0x03, 0x07, 0x01, 0x01
        /*0010*/ 	.byte	0x02, 0x03, 0x00, 0x00, 0x02, 0x06, 0x01, 0x00, 0x04, 0x0b, 0x08, 0x00, 0x09, 0x00, 0x00, 0x00
        /*0020*/ 	.byte	0x00, 0x00, 0x00, 0x00


//--------------------- .nv.info._Z13conv1d_kernel8WORDVECS5KERNS7OUTPUTS --------------------------
	.section	.nv.info._Z13conv1d_kernel8WORDVECS5KERNS7OUTPUTS,"",@"SHT_CUDA_INFO"
	.sectionflags	@""
	.align	4


	//----- nvinfo : EIATTR_CUDA_API_VERSION
	.align		4
        /*0000*/ 	.byte	0x04, 0x37
        /*0002*/ 	.short	(.L_11 - .L_10)
.L_10:
        /*0004*/ 	.word	0x00000082


	//----- nvinfo : EIATTR_KPARAM_INFO
	.align		4
.L_11:
        /*0008*/ 	.byte	0x04, 0x17
        /*000a*/ 	.short	(.L_13 - .L_12)
.L_12:
        /*000c*/ 	.word	0x00000000
        /*0010*/ 	.short	0x0002
        /*0012*/ 	.short	0x0038
        /*0014*/ 	.byte	0x00, 0xf0, 0x81, 0x00


	//----- nvinfo : EIATTR_KPARAM_INFO
	.align		4
.L_13:
        /*0018*/ 	.byte	0x04, 0x17
        /*001a*/ 	.short	(.L_15 - .L_14)
.L_14:
        /*001c*/ 	.word	0x00000000
        /*0020*/ 	.short	0x0001
        /*0022*/ 	.short	0x0020
        /*0024*/ 	.byte	0x00, 0xf0, 0x61, 0x00


	//----- nvinfo : EIATTR_KPARAM_INFO
	.align		4
.L_15:
        /*0028*/ 	.byte	0x04, 0x17
        /*002a*/ 	.short	(.L_17 - .L_16)
.L_16:
        /*002c*/ 	.word	0x00000000
        /*0030*/ 	.short	0x0000
        /*0032*/ 	.short	0x0000
        /*0034*/ 	.byte	0x00, 0xf0, 0x81, 0x00


	//----- nvinfo : EIATTR_SPARSE_MMA_MASK
	.align		4
.L_17:
        /*0038*/ 	.byte	0x03, 0x50
        /*003a*/ 	.short	0x0000


	//----- nvinfo : EIATTR_MAXREG_COUNT
	.align		4
        /*003c*/ 	.byte	0x03, 0x1b
        /*003e*/ 	.short	0x00ff


	//----- nvinfo : EIATTR_NUM_BARRIERS
	.align		4
        /*0040*/ 	.byte	0x02, 0x4c
        /*0042*/ 	.byte	0x01
	.zero		1


	//----- nvinfo : EIATTR_EXTERNS
	.align		4
        /*0044*/ 	.byte	0x04, 0x0f
        /*0046*/ 	.short	(.L_19 - .L_18)


	//   ....[0]....
	.align		4
.L_18:
        /*0048*/ 	.word	index@(vprintf)


	//   ....[1]....
	.align		4
        /*004c*/ 	.word	index@(__assertfail)


	//----- nvinfo : EIATTR_MERCURY_ISA_VERSION
	.align		4
.L_19:
        /*0050*/ 	.byte	0x03, 0x5f
        /*0052*/ 	.short	0x0101


	//----- nvinfo : EIATTR_VRC_CTA_INIT_COUNT
	.align		4
        /*0054*/ 	.byte	0x02, 0x4a
	.zero		1
	.zero		1


	//----- nvinfo : EIATTR_SYSCALL_OFFSETS
	.align		4
        /*0058*/ 	.byte	0x04, 0x46
        /*005a*/ 	.short	(.L_21 - .L_20)


	//   ....[0]....
.L_20:
        /*005c*/ 	.word	0x00000170


	//   ....[1]....
        /*0060*/ 	.word	0x000002d0


	//----- nvinfo : EIATTR_EXIT_INSTR_OFFSETS
	.align		4
.L_21:
        /*0064*/ 	.byte	0x04, 0x1c
        /*0066*/ 	.short	(.L_23 - .L_22)


	//   ....[0]....
.L_22:
        /*0068*/ 	.word	0x000009f0


	//----- nvinfo : EIATTR_CBANK_PARAM_SIZE
	.align		4
.L_23:
        /*006c*/ 	.byte	0x03, 0x19
        /*006e*/ 	.short	0x0058


	//----- nvinfo : EIATTR_PARAM_CBANK
	.align		4
        /*0070*/ 	.byte	0x04, 0x0a
        /*0072*/ 	.short	(.L_25 - .L_24)
	.align		4
.L_24:
        /*0074*/ 	.word	index@(.nv.constant0._Z13conv1d_kernel8WORDVECS5KERNS7OUTPUTS)
        /*0078*/ 	.short	0x0380
        /*007a*/ 	.short	0x0058


	//----- nvinfo : EIATTR_SW_WAR
	.align		4
.L_25:
        /*007c*/ 	.byte	0x04, 0x36
        /*007e*/ 	.short	(.L_27 - .L_26)
.L_26:
        /*0080*/ 	.word	0x00000008
.L_27:


//--------------------- .nv.callgraph             --------------------------
	.section	.nv.callgraph,"",@"SHT_CUDA_CALLGRAPH"
	.align	4
	.sectionentsize	8
	.align		4
        /*0000*/ 	.word	0x00000000
	.align		4
        /*0004*/ 	.word	0xffffffff
	.align		4
        /*0008*/ 	.word	index@(_Z13conv1d_kernel8WORDVECS5KERNS7OUTPUTS)
	.align		4
        /*000c*/ 	.word	index@(__assertfail)
	.align		4
        /*0010*/ 	.word	index@(_Z13conv1d_kernel8WORDVECS5KERNS7OUTPUTS)
	.align		4
        /*0014*/ 	.word	index@(vprintf)
	.align		4
        /*0018*/ 	.word	0x00000000
	.align		4
        /*001c*/ 	.word	0xfffffffe
	.align		4
        /*0020*/ 	.word	0x00000000
	.align		4
        /*0024*/ 	.word	0xfffffffd
	.align		4
        /*0028*/ 	.word	0x00000000
	.align		4
        /*002c*/ 	.word	0xfffffffc


//--------------------- .nv.constant4             --------------------------
	.section	.nv.constant4,"a",@progbits
	.align	8
	.align		8
.nv.constant4:
        /*0000*/ 	.dword	vprintf
	.align		8
        /*0008*/ 	.dword	__assertfail
	.align		8
        /*0010*/ 	.dword	__unnamed_1
	.align		8
        /*0018*/ 	.dword	$str
	.align		8
        /*0020*/ 	.dword	$str$1
	.align		8
        /*0028*/ 	.dword	$str$2


//--------------------- .text._Z13conv1d_kernel8WORDVECS5KERNS7OUTPUTS --------------------------
	.section	.text._Z13conv1d_kernel8WORDVECS5KERNS7OUTPUTS,"ax",@progbits
	.align	128
        .global         _Z13conv1d_kernel8WORDVECS5KERNS7OUTPUTS
        .type           _Z13conv1d_kernel8WORDVECS5KERNS7OUTPUTS,@function
        .size           _Z13conv1d_kernel8WORDVECS5KERNS7OUTPUTS,(.L_x_10 - _Z13conv1d_kernel8WORDVECS5KERNS7OUTPUTS)
        .other          _Z13conv1d_kernel8WORDVECS5KERNS7OUTPUTS,@"STO_CUDA_ENTRY STV_DEFAULT"
_Z13conv1d_kernel8WORDVECS5KERNS7OUTPUTS:
.text._Z13conv1d_kernel8WORDVECS5KERNS7OUTPUTS:
[----:B------:R-:W0:Y:S01]  /*0000*/  LDC R1, c[0x0][0x37c] ;  /* 0x0000df00ff017b82 */ /* 0x000e220000000800 */
[----:B------:R-:W1:Y:S01]  /*0010*/  S2R R16, SR_TID.X ;  /* 0x0000000000107919 */ /* 0x000e620000002100 */
[----:B0-----:R-:W-:Y:S01]  /*0020*/  VIADD R1, R1, 0xfffffff8 ;  /* 0xfffffff801017836 */ /* 0x001fe20000000000 */
[----:B------:R-:W-:Y:S01]  /*0030*/  MOV R0, 0x0 ;  /* 0x0000000000007802 */ /* 0x000fe20000000f00 */
[----:B------:R-:W0:Y:S01]  /*0040*/  LDCU UR4, c[0x0][0x2f8] ;  /* 0x00005f00ff0477ac */ /* 0x000e220008000800 */
[----:B------:R-:W1:Y:S03]  /*0050*/  S2R R17, SR_CTAID.X ;  /* 0x0000000000117919 */ /* 0x000e660000002500 */
[----:B------:R2:W3:Y:S01]  /*0060*/  LDC.64 R2, c[0x4][R0] ;  /* 0x0100000000027b82 */ /* 0x0004e20000000a00 */
[----:B------:R-:W4:Y:S01]  /*0070*/  LDCU.64 UR6, c[0x0][0x380] ;  /* 0x00007000ff0677ac */ /* 0x000f220008000a00 */
[----:B------:R-:W5:Y:S01]  /*0080*/  LDCU.64 UR8, c[0x0][0x3b8] ;  /* 0x00007700ff0877ac */ /* 0x000f620008000a00 */
[----:B------:R-:W2:Y:S01]  /*0090*/  LDCU.64 UR10, c[0x4][0x18] ;  /* 0x01000300ff0a77ac */ /* 0x000ea20008000a00 */
[----:B------:R-:W1:Y:S01]  /*00a0*/  LDCU UR5, c[0x0][0x2fc] ;  /* 0x00005f80ff0577ac */ /* 0x000e620008000800 */
[----:B0-----:R-:W-:Y:S01]  /*00b0*/  IADD3 R6, P0, PT, R1, UR4, RZ ;  /* 0x0000000401067c10 */ /* 0x001fe2000ff1e0ff */
[----:B------:R-:W0:Y:S01]  /*00c0*/  LDCU.64 UR36, c[0x0][0x358] ;  /* 0x00006b00ff2477ac */ /* 0x000e220008000a00 */
[----:B----4-:R-:W-:-:S02]  /*00d0*/  IMAD.U32 R18, RZ, RZ, UR6 ;  /* 0x00000006ff127e24 */ /* 0x010fc4000f8e00ff */
[----:B------:R-:W-:Y:S01]  /*00e0*/  IMAD.U32 R23, RZ, RZ, UR7 ;  /* 0x00000007ff177e24 */ /* 0x000fe2000f8e00ff */
[----:B-----5:R-:W-:Y:S01]  /*00f0*/  MOV R22, UR8 ;  /* 0x0000000800167c02 */ /* 0x020fe20008000f00 */
[----:B------:R-:W-:Y:S02]  /*0100*/  IMAD.U32 R19, RZ, RZ, UR9 ;  /* 0x00000009ff137e24 */ /* 0x000fe4000f8e00ff */
[----:B--2---:R-:W-:Y:S02]  /*0110*/  IMAD.U32 R4, RZ, RZ, UR10 ;  /* 0x0000000aff047e24 */ /* 0x004fe4000f8e00ff */
[----:B------:R-:W-:Y:S01]  /*0120*/  IMAD.U32 R5, RZ, RZ, UR11 ;  /* 0x0000000bff057e24 */ /* 0x000fe2000f8e00ff */
[----:B-1----:R1:W-:Y:S01]  /*0130*/  STL.64 [R1], R16 ;  /* 0x0000001001007387 */ /* 0x0023e20000100a00 */
[----:B------:R-:W-:Y:S01]  /*0140*/  IADD3.X R7, PT, PT, RZ, UR5, RZ, P0, !PT ;  /* 0x00000005ff077c10 */ /* 0x000fe200087fe4ff */
[----:B------:R-:W-:Y:S06]  /*0150*/  BAR.SYNC.DEFER_BLOCKING 0x0 ;  /* 0x0000000000007b1d */ /* 0x000fec0000010000 */
[----:B------:R-:W-:-:S07]  /*0160*/  LEPC R20, `(.L_x_0) ;  /* 0x000000001014794e */ /* 0x000fce0000000000 */
[----:B01-3--:R-:W-:Y:S05]  /*0170*/  CALL.ABS.NOINC R2 ;  /* 0x0000000002007343 */ /* 0x00bfea0003c00000 */
.L_x_0:
[----:B------:R-:W-:Y:S05]  /*0180*/  WARPSYNC.ALL ;  /* 0x0000000000007948 */ /* 0x000fea0003800000 */
[----:B------:R-:W0:Y:S01]  /*0190*/  LDCU UR4, c[0x0][0x360] ;  /* 0x00006c00ff0477ac */ /* 0x000e220008000800 */
[----:B------:R-:W-:Y:S06]  /*01a0*/  BAR.SYNC.DEFER_BLOCKING 0x0 ;  /* 0x0000000000007b1d */ /* 0x000fec0000010000 */
[----:B------:R-:W0:Y:S02]  /*01b0*/  LDCU UR5, c[0x0][0x388] ;  /* 0x00007100ff0577ac */ /* 0x000e240008000800 */
[----:B0-----:R-:W-:-:S09]  /*01c0*/  UISETP.NE.AND UP0, UPT, UR4, UR5, UPT ;  /* 0x000000050400728c */ /* 0x001fd2000bf05270 */
[----:B------:R-:W-:Y:S05]  /*01d0*/  BRA.U !UP0, `(.L_x_1) ;  /* 0x0000000108407547 */ /* 0x000fea000b800000 */
[----:B------:R-:W-:Y:S01]  /*01e0*/  MOV R2, 0x8 ;  /* 0x0000000800027802 */ /* 0x000fe20000000f00 */
[----:B------:R-:W0:Y:S01]  /*01f0*/  LDCU.64 UR4, c[0x4][0x20] ;  /* 0x01000400ff0477ac */ /* 0x000e220008000a00 */
[----:B------:R-:W-:Y:S02]  /*0200*/  HFMA2 R13, -RZ, RZ, 0, 0 ;  /* 0x00000000ff0d7431 */ /* 0x000fe400000001ff */
[----:B------:R-:W-:Y:S01]  /*0210*/  IMAD.MOV.U32 R8, RZ, RZ, 0xa2 ;  /* 0x000000a2ff087424 */ /* 0x000fe200078e00ff */
[----:B------:R-:W1:Y:S01]  /*0220*/  LDCU.64 UR6, c[0x4][0x28] ;  /* 0x01000500ff0677ac */ /* 0x000e620008000a00 */
[----:B------:R-:W2:Y:S01]  /*0230*/  LDC.64 R2, c[0x4][R2] ;  /* 0x0100000002027b82 */ /* 0x000ea20000000a00 */
[----:B------:R-:W-:Y:S01]  /*0240*/  IMAD.MOV.U32 R12, RZ, RZ, 0x1 ;  /* 0x00000001ff0c7424 */ /* 0x000fe200078e00ff */
[----:B------:R-:W3:Y:S01]  /*0250*/  LDCU.64 UR8, c[0x4][0x10] ;  /* 0x01000200ff0877ac */ /* 0x000ee20008000a00 */
[----:B0-----:R-:W-:Y:S02]  /*0260*/  IMAD.U32 R4, RZ, RZ, UR4 ;  /* 0x00000004ff047e24 */ /* 0x001fe4000f8e00ff */
[----:B------:R-:W-:Y:S01]  /*0270*/  IMAD.U32 R5, RZ, RZ, UR5 ;  /* 0x00000005ff057e24 */ /* 0x000fe2000f8e00ff */
[----:B-1----:R-:W-:Y:S01]  /*0280*/  MOV R6, UR6 ;  /* 0x0000000600067c02 */ /* 0x002fe20008000f00 */
[----:B------:R-:W-:-:S02]  /*0290*/  IMAD.U32 R7, RZ, RZ, UR7 ;  /* 0x00000007ff077e24 */ /* 0x000fc4000f8e00ff */
[----:B---3--:R-:W-:Y:S01]  /*02a0*/  IMAD.U32 R10, RZ, RZ, UR8 ;  /* 0x00000008ff0a7e24 */ /* 0x008fe2000f8e00ff */
[----:B------:R-:W-:-:S07]  /*02b0*/  MOV R11, UR9 ;  /* 0x00000009000b7c02 */ /* 0x000fce0008000f00 */
[----:B------:R-:W-:-:S07]  /*02c0*/  LEPC R20, `(.L_x_1) ;  /* 0x000000001014794e */ /* 0x000fce0000000000 */
[----:B--2---:R-:W-:Y:S05]  /*02d0*/  CALL.ABS.NOINC R2 ;  /* 0x0000000002007343 */ /* 0x004fea0003c00000 */
.L_x_1:
[----:B------:R-:W-:-:S13]  /*02e0*/  ISETP.NE.AND P0, PT, R17, RZ, PT ;  /* 0x000000ff1100720c */ /* 0x000fda0003f05270 */
[----:B------:R-:W0:Y:S08]  /*02f0*/  @!P0 LDC.64 R6, c[0x0][0x390] ;  /* 0x0000e400ff068b82 */ /* 0x000e300000000a00 */
[----:B------:R-:W1:Y:S01]  /*0300*/  @!P0 LDC.64 R2, c[0x0][0x3c8] ;  /* 0x0000f200ff028b82 */ /* 0x000e620000000a00 */
[----:B0-----:R-:W5:Y:S04]  /*0310*/  @!P0 LDG.E.64 R6, desc[UR36][R6.64] ;  /* 0x0000002406068981 */ /* 0x001f68000c1e1b00 */
[----:B-1----:R-:W5:Y:S01]  /*0320*/  @!P0 LDG.E.64 R2, desc[UR36][R2.64] ;  /* 0x0000002402028981 */ /* 0x002f62000c1e1b00 */
[----:B------:R-:W-:Y:S05]  /*0330*/  @!P0 BRA `(.L_x_2) ;  /* 0x0000000000848947 */ /* 0x000fea0003800000 */
[----:B-----5:R-:W0:Y:S01]  /*0340*/  LDC.64 R2, c[0x0][0x390] ;  /* 0x0000e400ff027b82 */ /* 0x020e220000000a00 */
[C---:B------:R-:W-:Y:S01]  /*0350*/  VIADD R9, R17.reuse, 0xffffffff ;  /* 0xffffffff11097836 */ /* 0x040fe20000000000 */
[----:B------:R-:W1:Y:S01]  /*0360*/  LDCU UR7, c[0x0][0x388] ;  /* 0x00007100ff0777ac */ /* 0x000e620008000800 */
[----:B------:R-:W2:Y:S05]  /*0370*/  LDCU UR6, c[0x0][0x3a8] ;  /* 0x00007500ff0677ac */ /* 0x000eaa0008000800 */
[----:B------:R-:W3:Y:S08]  /*0380*/  LDC.64 R10, c[0x0][0x3c8] ;  /* 0x0000f200ff0a7b82 */ /* 0x000ef00000000a00 */
[----:B------:R-:W4:Y:S01]  /*0390*/  LDC.64 R18, c[0x0][0x380] ;  /* 0x0000e000ff127b82 */ /* 0x000f220000000a00 */
[----:B0-----:R-:W-:-:S07]  /*03a0*/  IMAD.WIDE.U32 R4, R17, 0x8, R2 ;  /* 0x0000000811047825 */ /* 0x001fce00078e0002 */
[----:B------:R-:W0:Y:S01]  /*03b0*/  LDC.64 R14, c[0x0][0x3b8] ;  /* 0x0000ee00ff0e7b82 */ /* 0x000e220000000a00 */
[C---:B------:R-:W-:Y:S01]  /*03c0*/  IMAD.WIDE.U32 R2, R9.reuse, 0x8, R2 ;  /* 0x0000000809027825 */ /* 0x040fe200078e0002 */
[----:B------:R-:W4:Y:S03]  /*03d0*/  LDG.E.64 R4, desc[UR36][R4.64] ;  /* 0x0000002404047981 */ /* 0x000f26000c1e1b00 */
[--C-:B---3--:R-:W-:Y:S02]  /*03e0*/  IMAD.WIDE.U32 R8, R9, 0x8, R10.reuse ;  /* 0x0000000809087825 */ /* 0x108fe400078e000a */
[----:B------:R-:W3:Y:S02]  /*03f0*/  LDG.E.64 R2, desc[UR36][R2.64] ;  /* 0x0000002402027981 */ /* 0x000ee4000c1e1b00 */
[----:B------:R-:W-:Y:S02]  /*0400*/  IMAD.WIDE.U32 R10, R17, 0x8, R10 ;  /* 0x00000008110a7825 */ /* 0x000fe400078e000a */
[----:B------:R-:W4:Y:S04]  /*0410*/  LDG.E.64 R8, desc[UR36][R8.64] ;  /* 0x0000002408087981 */ /* 0x000f28000c1e1b00 */
[----:B------:R-:W4:Y:S01]  /*0420*/  LDG.E.64 R10, desc[UR36][R10.64] ;  /* 0x000000240a0a7981 */ /* 0x000f22000c1e1b00 */
[----:B-1----:R-:W-:-:S02]  /*0430*/  USHF.R.S32.HI UR4, URZ, 0x1f, UR7 ;  /* 0x0000001fff047899 */ /* 0x002fc40008011407 */
[----:B--2---:R-:W-:Y:S01]  /*0440*/  USHF.R.S32.HI UR5, URZ, 0x1f, UR6 ;  /* 0x0000001fff057899 */ /* 0x004fe20008011406 */
[----:B---3--:R-:W-:Y:S02]  /*0450*/  IMAD R7, R3, UR7, RZ ;  /* 0x0000000703077c24 */ /* 0x008fe4000f8e02ff */
[----:B----4-:R-:W-:Y:S02]  /*0460*/  IMAD R21, R9, UR6, RZ ;  /* 0x0000000609157c24 */ /* 0x010fe4000f8e02ff */
[----:B------:R-:W-:-:S04]  /*0470*/  IMAD.WIDE.U32 R16, R2, UR7, RZ ;  /* 0x0000000702107c25 */ /* 0x000fc8000f8e00ff */
[----:B------:R-:W-:Y:S02]  /*0480*/  IMAD R7, R2, UR4, R7 ;  /* 0x0000000402077c24 */ /* 0x000fe4000f8e0207 */
[----:B------:R-:W-:Y:S01]  /*0490*/  IMAD.WIDE.U32 R12, R8, UR6, RZ ;  /* 0x00000006080c7c25 */ /* 0x000fe2000f8e00ff */
[----:B------:R-:W-:-:S03]  /*04a0*/  IADD3 R6, P0, PT, R4, -R2, RZ ;  /* 0x8000000204067210 */ /* 0x000fc60007f1e0ff */
[----:B------:R-:W-:Y:S01]  /*04b0*/  IMAD R21, R8, UR5, R21 ;  /* 0x0000000508157c24 */ /* 0x000fe2000f8e0215 */
[----:B------:R-:W-:Y:S01]  /*04c0*/  IADD3 R2, P1, PT, R10, -R8, RZ ;  /* 0x800000080a027210 */ /* 0x000fe20007f3e0ff */
[----:B------:R-:W-:Y:S01]  /*04d0*/  IMAD.IADD R23, R17, 0x1, R7 ;  /* 0x0000000111177824 */ /* 0x000fe200078e0207 */
[----:B------:R-:W-:Y:S02]  /*04e0*/  LEA R18, P2, R16, R18, 0x2 ;  /* 0x0000001210127211 */ /* 0x000fe400078410ff */
[----:B0-----:R-:W-:Y:S02]  /*04f0*/  LEA R22, P3, R12, R14, 0x2 ;  /* 0x0000000e0c167211 */ /* 0x001fe400078610ff */
[----:B------:R-:W-:Y:S01]  /*0500*/  IADD3 R0, PT, PT, R13, R21, RZ ;  /* 0x000000150d007210 */ /* 0x000fe20007ffe0ff */
[----:B------:R-:W-:Y:S01]  /*0510*/  IMAD.X R7, R5, 0x1, ~R3, P0 ;  /* 0x0000000105077824 */ /* 0x000fe200000e0e03 */
[----:B------:R-:W-:Y:S01]  /*0520*/  LEA.HI.X R23, R16, R19, R23, 0x2, P2 ;  /* 0x0000001310177211 */ /* 0x000fe200010f1417 */
[----:B------:R-:W-:Y:S01]  /*0530*/  IMAD.X R3, R11, 0x1, ~R9, P1 ;  /* 0x000000010b037824 */ /* 0x000fe200008e0e09 */
[----:B------:R-:W-:-:S07]  /*0540*/  LEA.HI.X R19, R12, R15, R0, 0x2, P3 ;  /* 0x0000000f0c137211 */ /* 0x000fce00018f1400 */
.L_x_2:
[----:B-----5:R-:W-:Y:S01]  /*0550*/  ISETP.GE.U32.AND P0, PT, R2, 0x1, PT ;  /* 0x000000010200780c */ /* 0x020fe20003f06070 */
[----:B------:R-:W-:Y:S05]  /*0560*/  WARPSYNC.ALL ;  /* 0x0000000000007948 */ /* 0x000fea0003800000 */
[----:B------:R-:W-:Y:S01]  /*0570*/  BAR.SYNC.DEFER_BLOCKING 0x0 ;  /* 0x0000000000007b1d */ /* 0x000fe20000010000 */
[----:B------:R-:W-:Y:S01]  /*0580*/  ISETP.GE.AND.EX P0, PT, R3, RZ, PT, P0 ;  /* 0x000000ff0300720c */ /* 0x000fe20003f06300 */
[----:B------:R-:W-:Y:S01]  /*0590*/  IMAD.MOV.U32 R5, RZ, RZ, R23 ;  /* 0x000000ffff057224 */ /* 0x000fe200078e0017 */
[----:B------:R-:W-:Y:S01]  /*05a0*/  MOV R4, R18 ;  /* 0x0000001200047202 */ /* 0x000fe20000000f00 */
[----:B------:R-:W-:-:S10]  /*05b0*/  IMAD.MOV.U32 R23, RZ, RZ, R19 ;  /* 0x000000ffff177224 */ /* 0x000fd400078e0013 */
[----:B------:R-:W-:Y:S05]  /*05c0*/  @!P0 BRA `(.L_x_3) ;  /* 0x0000000400048947 */ /* 0x000fea0003800000 */
[----:B------:R-:W0:Y:S01]  /*05d0*/  S2R R0, SR_TID.X ;  /* 0x0000000000007919 */ /* 0x000e220000002100 */
[----:B------:R-:W1:Y:S01]  /*05e0*/  S2UR UR5, SR_CgaCtaId ;  /* 0x00000000000579c3 */ /* 0x000e620000008800 */
[----:B------:R-:W-:Y:S01]  /*05f0*/  UMOV UR4, 0x400 ;  /* 0x0000040000047882 */ /* 0x000fe20000000000 */
[----:B------:R-:W-:Y:S02]  /*0600*/  IADD3 R12, P0, PT, R6, -0x1, RZ ;  /* 0xffffffff060c7810 */ /* 0x000fe40007f1e0ff */
[----:B------:R-:W-:Y:S02]  /*0610*/  CS2R R14, SRZ ;  /* 0x00000000000e7805 */ /* 0x000fe4000001ff00 */
[----:B------:R-:W-:Y:S01]  /*0620*/  IADD3.X R13, PT, PT, R7, -0x1, RZ, P0, !PT ;  /* 0xffffffff070d7810 */ /* 0x000fe200007fe4ff */
[----:B-1----:R-:W-:-:S06]  /*0630*/  ULEA UR4, UR5, UR4, 0x18 ;  /* 0x0000000405047291 */ /* 0x002fcc000f8ec0ff */
[----:B0-----:R-:W-:-:S07]  /*0640*/  LEA R16, R0, UR4, 0x2 ;  /* 0x0000000400107c11 */ /* 0x001fce000f8e10ff */
.L_x_8:
[----:B0-----:R-:W0:Y:S02]  /*0650*/  LDCU UR4, c[0x0][0x3a8] ;  /* 0x00007500ff0477ac */ /* 0x001e240008000800 */
[----:B0-----:R-:W-:-:S09]  /*0660*/  UISETP.GE.AND UP0, UPT, UR4, 0x1, UPT ;  /* 0x000000010400788c */ /* 0x001fd2000bf06270 */
[----:B-12---:R-:W-:Y:S05]  /*0670*/  BRA.U !UP0, `(.L_x_4) ;  /* 0x0000000108c47547 */ /* 0x006fea000b800000 */
[----:B------:R-:W0:Y:S01]  /*0680*/  LDC R18, c[0x0][0x3ac] ;  /* 0x0000eb00ff127b82 */ /* 0x000e220000000800 */
[----:B------:R-:W-:Y:S01]  /*0690*/  ISETP.LT.U32.AND P0, PT, R12, R15, PT ;  /* 0x0000000f0c00720c */ /* 0x000fe20003f01070 */
[----:B------:R-:W-:-:S03]  /*06a0*/  UMOV UR4, URZ ;  /* 0x000000ff00047c82 */ /* 0x000fc60008000000 */
[----:B------:R-:W-:-:S03]  /*06b0*/  ISETP.LT.AND.EX P0, PT, R13, R14, PT, P0 ;  /* 0x0000000e0d00720c */ /* 0x000fc60003f01300 */
[----:B------:R-:W1:Y:S01]  /*06c0*/  LDC R7, c[0x0][0x388] ;  /* 0x0000e200ff077b82 */ /* 0x000e620000000800 */
[----:B------:R-:W-:Y:S02]  /*06d0*/  SEL R17, R12, R15, P0 ;  /* 0x0000000f0c117207 */ /* 0x000fe40000000000 */
[----:B------:R-:W-:Y:S02]  /*06e0*/  SEL R19, R13, R14, P0 ;  /* 0x0000000e0d137207 */ /* 0x000fe40000000000 */
[----:B0-----:R-:W-:-:S04]  /*06f0*/  VIADDMNMX R18, R15, -R18, 0xffffffff, !PT ;  /* 0xffffffff0f127446 */ /* 0x001fc80007800912 */
[----:B------:R-:W-:-:S04]  /*0700*/  IADD3 R6, PT, PT, R18, 0x1, RZ ;  /* 0x0000000112067810 */ /* 0x000fc80007ffe0ff */
[----:B------:R-:W-:Y:S01]  /*0710*/  ISETP.GE.U32.AND P0, PT, R17, R6, PT ;  /* 0x000000061100720c */ /* 0x000fe20003f06070 */
[----:B-1----:R-:W-:Y:S01]  /*0720*/  IMAD R7, R18, R7, R7 ;  /* 0x0000000712077224 */ /* 0x002fe200078e0207 */
[----:B------:R-:W-:-:S03]  /*0730*/  SHF.R.S32.HI R6, RZ, 0x1f, R6 ;  /* 0x0000001fff067819 */ /* 0x000fc60000011406 */
[----:B------:R-:W-:Y:S01]  /*0740*/  IMAD.IADD R20, R7, 0x1, R0 ;  /* 0x0000000107147824 */ /* 0x000fe200078e0200 */
[----:B------:R-:W-:-:S13]  /*0750*/  ISETP.GE.AND.EX P1, PT, R19, R6, PT, P0 ;  /* 0x000000061300720c */ /* 0x000fda0003f26300 */
.L_x_7:
[----:B0-----:R0:W-:Y:S01]  /*0760*/  STS [R16], RZ ;  /* 0x000000ff10007388 */ /* 0x0011e20000000800 */
[----:B-12---:R-:W-:Y:S01]  /*0770*/  IMAD.MOV.U32 R21, RZ, RZ, RZ ;  /* 0x000000ffff157224 */ /* 0x006fe200078e00ff */
[----:B------:R-:W-:Y:S06]  /*0780*/  @!P1 BRA `(.L_x_5) ;  /* 0x0000000000609947 */ /* 0x000fec0003800000 */
[----:B------:R-:W1:Y:S01]  /*0790*/  LDCU UR5, c[0x0][0x3ac] ;  /* 0x00007580ff0577ac */ /* 0x000e620008000800 */
[----:B------:R-:W2:Y:S01]  /*07a0*/  LDC.64 R6, c[0x0][0x3a0] ;  /* 0x0000e800ff067b82 */ /* 0x000ea20000000a00 */
[----:B------:R-:W-:Y:S02]  /*07b0*/  HFMA2 R21, -RZ, RZ, 0, 0 ;  /* 0x00000000ff157431 */ /* 0x000fe400000001ff */
[----:B------:R-:W-:Y:S01]  /*07c0*/  IMAD.MOV.U32 R25, RZ, RZ, R20 ;  /* 0x000000ffff197224 */ /* 0x000fe200078e0014 */
[----:B------:R-:W3:Y:S01]  /*07d0*/  LDCU UR6, c[0x0][0x3b0] ;  /* 0x00007600ff0677ac */ /* 0x000ee20008000800 */
[----:B------:R-:W-:Y:S01]  /*07e0*/  IMAD.MOV.U32 R24, RZ, RZ, R18 ;  /* 0x000000ffff187224 */ /* 0x000fe200078e0012 */
[----:B------:R-:W4:Y:S01]  /*07f0*/  LDCU UR7, c[0x0][0x388] ;  /* 0x00007100ff0777ac */ /* 0x000f220008000800 */
[----:B-1----:R-:W-:-:S06]  /*0800*/  UIMAD UR5, UR4, UR5, UR5 ;  /* 0x00000005040572a4 */ /* 0x002fcc000f8e0205 */
[----:B------:R-:W-:-:S05]  /*0810*/  IADD3 R27, PT, PT, R18, UR5, -R15 ;  /* 0x00000005121b7c10 */ /* 0x000fca000fffe80f */
[----:B---34-:R-:W-:-:S07]  /*0820*/  IMAD R27, R27, UR6, R0 ;  /* 0x000000061b1b7c24 */ /* 0x018fce000f8e0200 */
.L_x_6:
[----:B------:R-:W-:-:S04]  /*0830*/  IMAD.WIDE R8, R25, 0x4, R4 ;  /* 0x0000000419087825 */ /* 0x000fc800078e0204 */
[C---:B--2---:R-:W-:Y:S02]  /*0840*/  IMAD.WIDE R10, R27.reuse, 0x4, R6 ;  /* 0x000000041b0a7825 */ /* 0x044fe400078e0206 */
[----:B------:R-:W2:Y:S04]  /*0850*/  LDG.E R8, desc[UR36][R8.64] ;  /* 0x0000002408087981 */ /* 0x000ea8000c1e1900 */
[----:B------:R-:W2:Y:S01]  /*0860*/  LDG.E R10, desc[UR36][R10.64] ;  /* 0x000000240a0a7981 */ /* 0x000ea2000c1e1900 */
[C---:B------:R-:W-:Y:S01]  /*0870*/  IADD3 R26, PT, PT, R24.reuse, 0x2, RZ ;  /* 0x00000002181a7810 */ /* 0x040fe20007ffe0ff */
[----:B------:R-:W-:Y:S01]  /*0880*/  VIADD R27, R27, UR6 ;  /* 0x000000061b1b7c36 */ /* 0x000fe20008000000 */
[----:B------:R-:W-:Y:S01]  /*0890*/  IADD3 R24, PT, PT, R24, 0x1, RZ ;  /* 0x0000000118187810 */ /* 0x000fe20007ffe0ff */
[----:B------:R-:W-:Y:S01]  /*08a0*/  VIADD R25, R25, UR7 ;  /* 0x0000000719197c36 */ /* 0x000fe20008000000 */
[----:B------:R-:W-:-:S02]  /*08b0*/  ISETP.GE.U32.AND P0, PT, R17, R26, PT ;  /* 0x0000001a1100720c */ /* 0x000fc40003f06070 */
[----:B------:R-:W-:-:S04]  /*08c0*/  SHF.R.S32.HI R26, RZ, 0x1f, R26 ;  /* 0x0000001fff1a7819 */ /* 0x000fc8000001141a */
[----:B------:R-:W-:Y:S01]  /*08d0*/  ISETP.GE.AND.EX P0, PT, R19, R26, PT, P0 ;  /* 0x0000001a1300720c */ /* 0x000fe20003f06300 */
[----:B--2---:R-:W-:-:S12]  /*08e0*/  FFMA R21, R8, R10, R21 ;  /* 0x0000000a08157223 */ /* 0x004fd80000000015 */
[----:B------:R-:W-:Y:S05]  /*08f0*/  @P0 BRA `(.L_x_6) ;  /* 0xfffffffc00cc0947 */ /* 0x000fea000383ffff */
[----:B------:R1:W-:Y:S02]  /*0900*/  STS [R16], R21 ;  /* 0x0000001510007388 */ /* 0x0003e40000000800 */
.L_x_5:
[----:B------:R-:W2:Y:S02]  /*0910*/  LDC R8, c[0x0][0x3a8] ;  /* 0x0000ea00ff087b82 */ /* 0x000ea40000000800 */
[----:B--2---:R-:W-:Y:S01]  /*0920*/  IMAD R7, R15, R8, UR4 ;  /* 0x000000040f077e24 */ /* 0x004fe2000f8e0208 */
[----:B------:R-:W-:-:S03]  /*0930*/  UIADD3 UR4, UPT, UPT, UR4, 0x1, URZ ;  /* 0x0000000104047890 */ /* 0x000fc6000fffe0ff */
[----:B------:R-:W-:-:S03]  /*0940*/  IMAD.WIDE.U32 R6, R7, 0x4, R22 ;  /* 0x0000000407067825 */ /* 0x000fc600078e0016 */
[----:B------:R-:W-:Y:S02]  /*0950*/  ISETP.NE.AND P0, PT, R8, UR4, PT ;  /* 0x0000000408007c0c */ /* 0x000fe4000bf05270 */
[----:B------:R2:W-:Y:S01]  /*0960*/  REDG.E.ADD.F32.FTZ.RN.STRONG.GPU desc[UR36][R6.64], R21 ;  /* 0x00000015060079a6 */ /* 0x0005e2000c12f324 */
[----:B------:R-:W-:Y:S10]  /*0970*/  BAR.SYNC.DEFER_BLOCKING 0x0 ;  /* 0x0000000000007b1d */ /* 0x000ff40000010000 */
[----:B------:R-:W-:Y:S05]  /*0980*/  @P0 BRA `(.L_x_7) ;  /* 0xfffffffc00740947 */ /* 0x000fea000383ffff */
.L_x_4:
[----:B------:R-:W-:-:S05]  /*0990*/  IADD3 R15, P0, PT, R15, 0x1, RZ ;  /* 0x000000010f0f7810 */ /* 0x000fca0007f1e0ff */
[----:B------:R-:W-:Y:S01]  /*09a0*/  IMAD.X R14, RZ, RZ, R14, P0 ;  /* 0x000000ffff0e7224 */ /* 0x000fe200000e060e */
[----:B------:R-:W-:-:S04]  /*09b0*/  ISETP.GT.U32.AND P0, PT, R2, R15, PT ;  /* 0x0000000f0200720c */ /* 0x000fc80003f04070 */
[----:B------:R-:W-:-:S13]  /*09c0*/  ISETP.GT.AND.EX P0, PT, R3, R14, PT, P0 ;  /* 0x0000000e0300720c */ /* 0x000fda0003f04300 */
[----:B------:R-:W-:Y:S05]  /*09d0*/  @P0 BRA `(.L_x_8) ;  /* 0xfffffffc001c0947 */ /* 0x000fea000383ffff */
.L_x_3:
[----:B------:R-:W-:Y:S06]  /*09e0*/  BAR.SYNC.DEFER_BLOCKING 0x0 ;  /* 0x0000000000007b1d */ /* 0x000fec0000010000 */
[----:B------:R-:W-:Y:S05]  /*09f0*/  EXIT ;  /* 0x000000000000794d */ /* 0x000fea0003800000 */
.L_x_9:
[----:B------:R-:W-:-:S00]  /*0a00*/  BRA `(.L_x_9) ;  /* 0xfffffffc00fc7947 */ /* 0x000fc0000383ffff */
[----:B------:R-:W-:-:S00]  /*0a10*/  NOP ;  /* 0x0000000000007918 */ /* 0x000fc00000000000 */
        /* <DEDUP_REMOVED lines=14> */
.L_x_10:


//--------------------- .nv.global.init           --------------------------
	.section	.nv.global.init,"aw",@progbits
.nv.global.init:
	.type		$str$1,@object
	.size		$str$1,($str$2 - $str$1)
$str$1:
        /*0000*/ 	.byte	0x62, 0x6c, 0x6f, 0x63, 0x6b, 0x44, 0x69, 0x6d, 0x2e, 0x78, 0x20, 0x3d, 0x3d, 0x20, 0x64, 0x69
        /*0010*/ 	.byte	0x6d, 0x00
	.type		$str$2,@object
	.size		$str$2,($str - $str$2)
$str$2:
        /*0012*/ 	.byte	0x2f, 0x74, 0x6d, 0x70, 0x2f, 0x73, 0x61, 0x73, 0x73, 0x5f, 0x63, 0x75, 0x5f, 0x75, 0x74, 0x75
        /*0022*/ 	.byte	0x64, 0x61, 0x34, 0x32, 0x34, 0x2f, 0x6b, 0x2e, 0x63, 0x75, 0x00
	.type		$str,@object
	.size		$str,(__unnamed_1 - $str)
$str:
        /*002d*/ 	.byte	0x52, 0x65, 0x70, 0x6f, 0x72, 0x74, 0x69, 0x6e, 0x67, 0x20, 0x74, 0x49, 0x64, 0x78, 0x3d, 0x25
        /*003d*/ 	.byte	0x64, 0x2c, 0x20, 0x62, 0x49, 0x64, 0x78, 0x3d, 0x25, 0x64, 0x0a, 0x00
	.type		__unnamed_1,@object
	.size		__unnamed_1,(.L_0 - __unnamed_1)
__unnamed_1:
        /*0049*/ 	.byte	0x76, 0x6f, 0x69, 0x64, 0x20, 0x63, 0x6f, 0x6e, 0x76, 0x31, 0x64, 0x5f, 0x6b, 0x65, 0x72, 0x6e
        /*0059*/ 	.byte	0x65, 0x6c, 0x28, 0x57, 0x4f, 0x52, 0x44, 0x56, 0x45, 0x43, 0x53, 0x2c, 0x20, 0x4b, 0x45, 0x52
        /*0069*/ 	.byte	0x4e, 0x53, 0x2c, 0x20, 0x4f, 0x55, 0x54, 0x50, 0x55, 0x54, 0x53, 0x29, 0x00
.L_0:


//--------------------- .nv.shared._Z13conv1d_kernel8WORDVECS5KERNS7OUTPUTS --------------------------
	.section	.nv.shared._Z13conv1d_kernel8WORDVECS5KERNS7OUTPUTS,"aw",@nobits
	.sectionflags	@""
	.align	16
	.zero		1024


//--------------------- .nv.shared.reserved.0     --------------------------
	.section	.nv.shared.reserved.0,"aw",@nobits
	.weak		__nv_reservedSMEM_offset_0_alias
	.size		__nv_reservedSMEM_offset_0_alias, 0, 64
	.other		__nv_reservedSMEM_offset_0_alias,@"STO_CUDA_RESERVED_SHARED STV_DEFAULT"
__nv_reservedSMEM_offset_0_alias:
	.zero		0
	.zero		64


//--------------------- .nv.constant0._Z13conv1d_kernel8WORDVECS5KERNS7OUTPUTS --------------------------
	.section	.nv.constant0._Z13conv1d_kernel8WORDVECS5KERNS7OUTPUTS,"a",@progbits
	.sectionflags	@""
	.align	4
.nv.constant0._Z13conv1d_kernel8WORDVECS5KERNS7OUTPUTS:
	.zero		984


//--------------------- SYMBOLS --------------------------

	.type		.nv.reservedSmem.offset0,@object
	.size		.nv.reservedSmem.offset0,0x4
	.type		.nv.reservedSmem.cap,@object
	.size		.nv.reservedSmem.cap,0x4
	.type		vprintf,@function
	.type		__assertfail,@function
